	.headerflags	@"EF_CUDA_TEXMODE_UNIFIED EF_CUDA_64BIT_ADDRESS EF_CUDA_ACCELERATORS EF_CUDA_SM90 EF_CUDA_VIRTUAL_SM(EF_CUDA_SM90)"
	.elftype	@"ET_EXEC"


//--------------------- .nv.info                  --------------------------
	.section	.nv.info,"",@"SHT_CUDA_INFO"
	.align	4


	//----- nvinfo : EIATTR_REGCOUNT
	.align		4
        /*0000*/ 	.byte	0x04, 0x2f
        /*0002*/ 	.short	(.L_1 - .L_0)
	.align		4
.L_0:
        /*0004*/ 	.word	index@(triton_)
        /*0008*/ 	.word	0x0000000a


	//----- nvinfo : EIATTR_MIN_STACK_SIZE
	.align		4
.L_1:
        /*000c*/ 	.byte	0x04, 0x12
        /*000e*/ 	.short	(.L_3 - .L_2)
	.align		4
.L_2:
        /*0010*/ 	.word	index@(triton_)
        /*0014*/ 	.word	0x00000000


	//----- nvinfo : EIATTR_FRAME_SIZE
	.align		4
.L_3:
        /*0018*/ 	.byte	0x04, 0x11
        /*001a*/ 	.short	(.L_5 - .L_4)
	.align		4
.L_4:
        /*001c*/ 	.word	index@(triton_)
        /*0020*/ 	.word	0x00000000


	//----- nvinfo : EIATTR_MIN_STACK_SIZE
	.align		4
.L_5:
        /*0024*/ 	.byte	0x04, 0x12
        /*0026*/ 	.short	(.L_7 - .L_6)
	.align		4
.L_6:
        /*0028*/ 	.word	index@(triton_)
        /*002c*/ 	.word	0x00000000
.L_7:


//--------------------- .nv.info.triton_          --------------------------
	.section	.nv.info.triton_,"",@"SHT_CUDA_INFO"
	.sectionflags	@""
	.align	4


	//----- nvinfo : EIATTR_CUDA_API_VERSION
	.align		4
        /*0000*/ 	.byte	0x04, 0x37
        /*0002*/ 	.short	(.L_9 - .L_8)
.L_8:
        /*0004*/ 	.word	0x0000007c


	//----- nvinfo : EIATTR_KPARAM_INFO
	.align		4
.L_9:
        /*0008*/ 	.byte	0x04, 0x17
        /*000a*/ 	.short	(.L_11 - .L_10)
.L_10:
        /*000c*/ 	.word	0x00000000
        /*0010*/ 	.short	0x0002
        /*0012*/ 	.short	0x0010
        /*0014*/ 	.byte	0x00, 0xf0, 0x11, 0x00


	//----- nvinfo : EIATTR_KPARAM_INFO
	.align		4
.L_11:
        /*0018*/ 	.byte	0x04, 0x17
        /*001a*/ 	.short	(.L_13 - .L_12)
.L_12:
        /*001c*/ 	.word	0x00000000
        /*0020*/ 	.short	0x0001
        /*0022*/ 	.short	0x0008
        /*0024*/ 	.byte	0x00, 0xf0, 0x21, 0x00


	//----- nvinfo : EIATTR_KPARAM_INFO
	.align		4
.L_13:
        /*0028*/ 	.byte	0x04, 0x17
        /*002a*/ 	.short	(.L_15 - .L_14)
.L_14:
        /*002c*/ 	.word	0x00000000
        /*0030*/ 	.short	0x0000
        /*0032*/ 	.short	0x0000
        /*0034*/ 	.byte	0x00, 0xf0, 0x21, 0x00


	//----- nvinfo : EIATTR_SPARSE_MMA_MASK
	.align		4
.L_15:
        /*0038*/ 	.byte	0x03, 0x50
        /*003a*/ 	.short	0x0000


	//----- nvinfo : EIATTR_MAXREG_COUNT
	.align		4
        /*003c*/ 	.byte	0x03, 0x1b
        /*003e*/ 	.short	0x00ff


	//----- nvinfo : EIATTR_EXIT_INSTR_OFFSETS
	.align		4
        /*0040*/ 	.byte	0x04, 0x1c
        /*0042*/ 	.short	(.L_17 - .L_16)


	//   ....[0]....
.L_16:
        /*0044*/ 	.word	0x00000200


	//   ....[1]....
        /*0048*/ 	.word	0x00000230


	//----- nvinfo : EIATTR_MAX_THREADS
	.align		4
.L_17:
        /*004c*/ 	.byte	0x04, 0x05
        /*004e*/ 	.short	(.L_19 - .L_18)
.L_18:
        /*0050*/ 	.word	0x00000080
        /*0054*/ 	.word	0x00000001
        /*0058*/ 	.word	0x00000001


	//----- nvinfo : EIATTR_CBANK_PARAM_SIZE
	.align		4
.L_19:
        /*005c*/ 	.byte	0x03, 0x19
        /*005e*/ 	.short	0x0014


	//----- nvinfo : EIATTR_PARAM_CBANK
	.align		4
        /*0060*/ 	.byte	0x04, 0x0a
        /*0062*/ 	.short	(.L_21 - .L_20)
	.align		4
.L_20:
        /*0064*/ 	.word	index@(.nv.constant0.triton_)
        /*0068*/ 	.short	0x0210
        /*006a*/ 	.short	0x0014


	//----- nvinfo : EIATTR_SW_WAR
	.align		4
.L_21:
        /*006c*/ 	.byte	0x04, 0x36
        /*006e*/ 	.short	(.L_23 - .L_22)
.L_22:
        /*0070*/ 	.word	0x00000008
.L_23:


//--------------------- .nv.callgraph             --------------------------
	.section	.nv.callgraph,"",@"SHT_CUDA_CALLGRAPH"
	.align	4
	.sectionentsize	8
	.align		4
        /*0000*/ 	.word	0x00000000
	.align		4
        /*0004*/ 	.word	0xffffffff
	.align		4
        /*0008*/ 	.word	0x00000000
	.align		4
        /*000c*/ 	.word	0xfffffffe
	.align		4
        /*0010*/ 	.word	0x00000000
	.align		4
        /*0014*/ 	.word	0xfffffffd
	.align		4
        /*0018*/ 	.word	0x00000000
	.align		4
        /*001c*/ 	.word	0xfffffffc


//--------------------- .text.triton_             --------------------------
	.section	.text.triton_,"ax",@progbits
	.align	128
        .global         triton_
        .type           triton_,@function
        .size           triton_,(.L_x_1 - triton_)
        .other          triton_,@"STO_CUDA_ENTRY STV_DEFAULT"
triton_:
.text.triton_:
[----:B------:R-:W0:Y:S02]  /*0000*/  LDC R1, c[0x0][0x28] ;  /* 0x00000a00ff017b82 */ /* 0x000e240000000800 */
[----:B------:R-:W1:Y:S01]  /*0010*/  S2R R0, SR_TID.X ;  /* 0x0000000000007919 */ /* 0x000e620000002100 */
[----:B------:R-:W2:Y:S01]  /*0020*/  LDC.64 R4, c[0x0][0x218] ;  /* 0x00008600ff047b82 */ /* 0x000ea20000000a00 */
[----:B------:R-:W-:Y:S01]  /*0030*/  PRMT R6, RZ, 0x7610, R6 ;  /* 0x00007610ff067816 */ /* 0x000fe20000000006 */
[----:B------:R-:W-:Y:S01]  /*0040*/  ULDC.64 UR4, c[0x0][0x208] ;  /* 0x0000820000047ab9 */ /* 0x000fe20000000a00 */
[----:B------:R-:W3:Y:S05]  /*0050*/  S2R R7, SR_CTAID.X ;  /* 0x0000000000077919 */ /* 0x000eea0000002500 */
[----:B------:R-:W4:Y:S01]  /*0060*/  LDC.64 R2, c[0x0][0x210] ;  /* 0x00008400ff027b82 */ /* 0x000f220000000a00 */
[----:B-1----:R-:W-:-:S04]  /*0070*/  LOP3.LUT R0, R0, 0x7f, RZ, 0xc0, !PT ;  /* 0x0000007f00007812 */ /* 0x002fc800078ec0ff */
[----:B---3--:R-:W-:Y:S02]  /*0080*/  LEA R7, R7, R0, 0x7 ;  /* 0x0000000007077211 */ /* 0x008fe400078e38ff */
[----:B------:R-:W-:Y:S02]  /*0090*/  PRMT R0, RZ, 0x7610, R0 ;  /* 0x00007610ff007816 */ /* 0x000fe40000000000 */
[C---:B------:R-:W-:Y:S01]  /*00a0*/  ISETP.GE.AND P0, PT, R7.reuse, 0xc00, PT ;  /* 0x00000c000700780c */ /* 0x040fe20003f06270 */
[----:B--2---:R-:W-:-:S04]  /*00b0*/  IMAD.WIDE R4, R7, 0x2, R4 ;  /* 0x0000000207047825 */ /* 0x004fc800078e0204 */
[----:B----4-:R-:W-:-:S08]  /*00c0*/  IMAD.WIDE R2, R7, 0x2, R2 ;  /* 0x0000000207027825 */ /* 0x010fd000078e0202 */
[----:B------:R1:W2:Y:S04]  /*00d0*/  @!P0 LDG.E.U16 R6, desc[UR4][R4.64] ;  /* 0x0000000404068981 */ /* 0x0002a8000c1e1500 */
[----:B------:R-:W3:Y:S01]  /*00e0*/  @!P0 LDG.E.U16 R0, desc[UR4][R2.64] ;  /* 0x0000000402008981 */ /* 0x000ee2000c1e1500 */
[----:B-1----:R-:W-:Y:S01]  /*00f0*/  HFMA2.MMA R4, -RZ, RZ, 1.625, 0 ;  /* 0x3e800000ff047435 */ /* 0x002fe200000001ff */
[----:B--2---:R-:W-:Y:S02]  /*0100*/  SHF.L.U32 R6, R6, 0x10, RZ ;  /* 0x0000001006067819 */ /* 0x004fe400000006ff */
[----:B---3--:R-:W-:-:S05]  /*0110*/  SHF.L.U32 R7, R0, 0x10, RZ ;  /* 0x0000001000077819 */ /* 0x008fca00000006ff */
[----:B------:R-:W-:-:S04]  /*0120*/  FADD R6, R7, R6 ;  /* 0x0000000607067221 */ /* 0x000fc80000000000 */
[----:B------:R-:W-:-:S04]  /*0130*/  FADD R0, RZ, -R6 ;  /* 0x80000006ff007221 */ /* 0x000fc80000000000 */
[----:B------:R-:W-:-:S05]  /*0140*/  FMUL R0, R0, 1.4426950216293334961 ;  /* 0x3fb8aa3b00007820 */ /* 0x000fca0000400000 */
[----:B------:R-:W-:-:S13]  /*0150*/  FSETP.GEU.AND P1, PT, R0, -126, PT ;  /* 0xc2fc00000000780b */ /* 0x000fda0003f2e000 */
[----:B------:R-:W-:-:S04]  /*0160*/  @!P1 FMUL R0, R0, 0.5 ;  /* 0x3f00000000009820 */ /* 0x000fc80000400000 */
[----:B------:R-:W1:Y:S02]  /*0170*/  MUFU.EX2 R7, R0 ;  /* 0x0000000000077308 */ /* 0x000e640000000800 */
[----:B-1----:R-:W-:-:S04]  /*0180*/  @!P1 FMUL R7, R7, R7 ;  /* 0x0000000707079220 */ /* 0x002fc80000400000 */
[----:B------:R-:W-:-:S05]  /*0190*/  FADD R7, R7, 1 ;  /* 0x3f80000007077421 */ /* 0x000fca0000000000 */
[----:B------:R-:W-:-:S04]  /*01a0*/  FSETP.GT.AND P1, PT, R7, 8.50705917302346158658e+37, PT ;  /* 0x7e8000000700780b */ /* 0x000fc80003f24000 */
[----:B------:R-:W-:-:S09]  /*01b0*/  FSEL R4, R4, 1, P1 ;  /* 0x3f80000004047808 */ /* 0x000fd20000800000 */
[----:B------:R-:W-:-:S06]  /*01c0*/  @P1 FMUL R7, R7, 0.25 ;  /* 0x3e80000007071820 */ /* 0x000fcc0000400000 */
[----:B------:R-:W1:Y:S02]  /*01d0*/  MUFU.RCP R7, R7 ;  /* 0x0000000700077308 */ /* 0x000e640000001000 */
[----:B-1----:R-:W-:-:S04]  /*01e0*/  FMUL R5, R7, R4 ;  /* 0x0000000407057220 */ /* 0x002fc80000400000 */
[----:B------:R-:W-:Y:S01]  /*01f0*/  FMUL R5, R6, R5 ;  /* 0x0000000506057220 */ /* 0x000fe20000400000 */
[----:B------:R-:W-:Y:S06]  /*0200*/  @P0 EXIT ;  /* 0x000000000000094d */ /* 0x000fec0003800000 */
[----:B------:R-:W-:-:S05]  /*0210*/  F2FP.BF16.F32.PACK_AB R5, RZ, R5 ;  /* 0x00000005ff05723e */ /* 0x000fca00000010ff */
[----:B------:R-:W-:Y:S01]  /*0220*/  STG.E.U16 desc[UR4][R2.64], R5 ;  /* 0x0000000502007986 */ /* 0x000fe2000c101504 */
[----:B------:R-:W-:Y:S05]  /*0230*/  EXIT ;  /* 0x000000000000794d */ /* 0x000fea0003800000 */
.L_x_0:
[----:B------:R-:W-:-:S00]  /*0240*/  BRA `(.L_x_0) ;  /* 0xfffffffc00fc7947 */ /* 0x000fc0000383ffff */
[----:B------:R-:W-:-:S00]  /*0250*/  NOP ;  /* 0x0000000000007918 */ /* 0x000fc00000000000 */
        /* <DEDUP_REMOVED lines=10> */
.L_x_1:


//--------------------- .nv.constant0.triton_     --------------------------
	.section	.nv.constant0.triton_,"a",@progbits
	.sectionflags	@""
	.align	4
.nv.constant0.triton_:
	.zero		548
